	.headerflags	@"EF_CUDA_TEXMODE_UNIFIED EF_CUDA_64BIT_ADDRESS EF_CUDA_ACCELERATORS EF_CUDA_SM90 EF_CUDA_VIRTUAL_SM(EF_CUDA_SM90)"
	.elftype	@"ET_EXEC"


//--------------------- .nv.info                  --------------------------
	.section	.nv.info,"",@"SHT_CUDA_INFO"
	.align	4


	//----- nvinfo : EIATTR_REGCOUNT
	.align		4
        /*0000*/ 	.byte	0x04, 0x2f
        /*0002*/ 	.short	(.L_1 - .L_0)
	.align		4
.L_0:
        /*0004*/ 	.word	index@(triton_poi_fused_add_relu_threshold_backward_1)
        /*0008*/ 	.word	0x0000000e


	//----- nvinfo : EIATTR_MIN_STACK_SIZE
	.align		4
.L_1:
        /*000c*/ 	.byte	0x04, 0x12
        /*000e*/ 	.short	(.L_3 - .L_2)
	.align		4
.L_2:
        /*0010*/ 	.word	index@(triton_poi_fused_add_relu_threshold_backward_1)
        /*0014*/ 	.word	0x00000000


	//----- nvinfo : EIATTR_FRAME_SIZE
	.align		4
.L_3:
        /*0018*/ 	.byte	0x04, 0x11
        /*001a*/ 	.short	(.L_5 - .L_4)
	.align		4
.L_4:
        /*001c*/ 	.word	index@(triton_poi_fused_add_relu_threshold_backward_1)
        /*0020*/ 	.word	0x00000000


	//----- nvinfo : EIATTR_MIN_STACK_SIZE
	.align		4
.L_5:
        /*0024*/ 	.byte	0x04, 0x12
        /*0026*/ 	.short	(.L_7 - .L_6)
	.align		4
.L_6:
        /*0028*/ 	.word	index@(triton_poi_fused_add_relu_threshold_backward_1)
        /*002c*/ 	.word	0x00000000
.L_7:


//--------------------- .nv.info.triton_poi_fused_add_relu_threshold_backward_1 --------------------------
	.section	.nv.info.triton_poi_fused_add_relu_threshold_backward_1,"",@"SHT_CUDA_INFO"
	.sectionflags	@""
	.align	4


	//----- nvinfo : EIATTR_CUDA_API_VERSION
	.align		4
        /*0000*/ 	.byte	0x04, 0x37
        /*0002*/ 	.short	(.L_9 - .L_8)
.L_8:
        /*0004*/ 	.word	0x0000007c


	//----- nvinfo : EIATTR_KPARAM_INFO
	.align		4
.L_9:
        /*0008*/ 	.byte	0x04, 0x17
        /*000a*/ 	.short	(.L_11 - .L_10)
.L_10:
        /*000c*/ 	.word	0x00000000
        /*0010*/ 	.short	0x0003
        /*0012*/ 	.short	0x0018
        /*0014*/ 	.byte	0x00, 0xf0, 0x11, 0x00


	//----- nvinfo : EIATTR_KPARAM_INFO
	.align		4
.L_11:
        /*0018*/ 	.byte	0x04, 0x17
        /*001a*/ 	.short	(.L_13 - .L_12)
.L_12:
        /*001c*/ 	.word	0x00000000
        /*0020*/ 	.short	0x0002
        /*0022*/ 	.short	0x0010
        /*0024*/ 	.byte	0x00, 0xf4, 0x21, 0x00


	//----- nvinfo : EIATTR_KPARAM_INFO
	.align		4
.L_13:
        /*0028*/ 	.byte	0x04, 0x17
        /*002a*/ 	.short	(.L_15 - .L_14)
.L_14:
        /*002c*/ 	.word	0x00000000
        /*0030*/ 	.short	0x0001
        /*0032*/ 	.short	0x0008
        /*0034*/ 	.byte	0x00, 0xf4, 0x21, 0x00


	//----- nvinfo : EIATTR_KPARAM_INFO
	.align		4
.L_15:
        /*0038*/ 	.byte	0x04, 0x17
        /*003a*/ 	.short	(.L_17 - .L_16)
.L_16:
        /*003c*/ 	.word	0x00000000
        /*0040*/ 	.short	0x0000
        /*0042*/ 	.short	0x0000
        /*0044*/ 	.byte	0x00, 0xf4, 0x21, 0x00


	//----- nvinfo : EIATTR_SPARSE_MMA_MASK
	.align		4
.L_17:
        /*0048*/ 	.byte	0x03, 0x50
        /*004a*/ 	.short	0x0000


	//----- nvinfo : EIATTR_MAXREG_COUNT
	.align		4
        /*004c*/ 	.byte	0x03, 0x1b
        /*004e*/ 	.short	0x00ff


	//----- nvinfo : EIATTR_EXIT_INSTR_OFFSETS
	.align		4
        /*0050*/ 	.byte	0x04, 0x1c
        /*0052*/ 	.short	(.L_19 - .L_18)


	//   ....[0]....
.L_18:
        /*0054*/ 	.word	0x000001f0


	//   ....[1]....
        /*0058*/ 	.word	0x00000210


	//----- nvinfo : EIATTR_REQNTID
	.align		4
.L_19:
        /*005c*/ 	.byte	0x04, 0x10
        /*005e*/ 	.short	(.L_21 - .L_20)
.L_20:
        /*0060*/ 	.word	0x00000080
        /*0064*/ 	.word	0x00000001
        /*0068*/ 	.word	0x00000001


	//----- nvinfo : EIATTR_CBANK_PARAM_SIZE
	.align		4
.L_21:
        /*006c*/ 	.byte	0x03, 0x19
        /*006e*/ 	.short	0x001c


	//----- nvinfo : EIATTR_PARAM_CBANK
	.align		4
        /*0070*/ 	.byte	0x04, 0x0a
        /*0072*/ 	.short	(.L_23 - .L_22)
	.align		4
.L_22:
        /*0074*/ 	.word	index@(.nv.constant0.triton_poi_fused_add_relu_threshold_backward_1)
        /*0078*/ 	.short	0x0210
        /*007a*/ 	.short	0x001c


	//----- nvinfo : EIATTR_SW_WAR
	.align		4
.L_23:
        /*007c*/ 	.byte	0x04, 0x36
        /*007e*/ 	.short	(.L_25 - .L_24)
.L_24:
        /*0080*/ 	.word	0x00000008
.L_25:


//--------------------- .nv.callgraph             --------------------------
	.section	.nv.callgraph,"",@"SHT_CUDA_CALLGRAPH"
	.align	4
	.sectionentsize	8
	.align		4
        /*0000*/ 	.word	0x00000000
	.align		4
        /*0004*/ 	.word	0xffffffff
	.align		4
        /*0008*/ 	.word	0x00000000
	.align		4
        /*000c*/ 	.word	0xfffffffe
	.align		4
        /*0010*/ 	.word	0x00000000
	.align		4
        /*0014*/ 	.word	0xfffffffd
	.align		4
        /*0018*/ 	.word	0x00000000
	.align		4
        /*001c*/ 	.word	0xfffffffc


//--------------------- .text.triton_poi_fused_add_relu_threshold_backward_1 --------------------------
	.section	.text.triton_poi_fused_add_relu_threshold_backward_1,"ax",@progbits
	.align	128
        .global         triton_poi_fused_add_relu_threshold_backward_1
        .type           triton_poi_fused_add_relu_threshold_backward_1,@function
        .size           triton_poi_fused_add_relu_threshold_backward_1,(.L_x_1 - triton_poi_fused_add_relu_threshold_backward_1)
        .other          triton_poi_fused_add_relu_threshold_backward_1,@"STO_CUDA_ENTRY STV_DEFAULT"
triton_poi_fused_add_relu_threshold_backward_1:
.text.triton_poi_fused_add_relu_threshold_backward_1:
[----:B------:R-:W0:Y:S02]  /*0000*/  LDC R1, c[0x0][0x28] ;  /* 0x00000a00ff017b82 */ /* 0x000e240000000800 */
[----:B------:R-:W1:Y:S01]  /*0010*/  S2R R0, SR_TID.X ;  /* 0x0000000000007919 */ /* 0x000e620000002100 */
[----:B------:R-:W2:Y:S01]  /*0020*/  LDC.64 R2, c[0x0][0x218] ;  /* 0x00008600ff027b82 */ /* 0x000ea20000000a00 */
[----:B------:R-:W-:Y:S02]  /*0030*/  CS2R R8, SRZ ;  /* 0x0000000000087805 */ /* 0x000fe4000001ff00 */
[----:B------:R-:W-:Y:S01]  /*0040*/  CS2R R10, SRZ ;  /* 0x00000000000a7805 */ /* 0x000fe2000001ff00 */
[----:B------:R-:W3:Y:S01]  /*0050*/  S2R R7, SR_CTAID.X ;  /* 0x0000000000077919 */ /* 0x000ee20000002500 */
[----:B------:R-:W-:Y:S01]  /*0060*/  ULDC.64 UR4, c[0x0][0x208] ;  /* 0x0000820000047ab9 */ /* 0x000fe20000000a00 */
[----:B------:R-:W-:Y:S02]  /*0070*/  ULDC.64 UR6, c[0x0][0x220] ;  /* 0x0000880000067ab9 */ /* 0x000fe40000000a00 */
[----:B------:R-:W4:Y:S01]  /*0080*/  LDC.64 R4, c[0x0][0x210] ;  /* 0x00008400ff047b82 */ /* 0x000f220000000a00 */
[----:B-1----:R-:W-:-:S05]  /*0090*/  IMAD.SHL.U32 R0, R0, 0x2, RZ ;  /* 0x0000000200007824 */ /* 0x002fca00078e00ff */
[----:B------:R-:W-:-:S05]  /*00a0*/  LOP3.LUT R0, R0, 0xfe, RZ, 0xc0, !PT ;  /* 0x000000fe00007812 */ /* 0x000fca00078ec0ff */
[----:B---3--:R-:W-:-:S04]  /*00b0*/  IMAD R7, R7, 0x100, R0 ;  /* 0x0000010007077824 */ /* 0x008fc800078e0200 */
[C---:B--2---:R-:W-:Y:S01]  /*00c0*/  IMAD.WIDE R2, R7.reuse, 0x4, R2 ;  /* 0x0000000407027825 */ /* 0x044fe200078e0202 */
[----:B------:R-:W-:-:S03]  /*00d0*/  ISETP.GE.AND P0, PT, R7, 0x100, PT ;  /* 0x000001000700780c */ /* 0x000fc60003f06270 */
[----:B----4-:R-:W-:-:S10]  /*00e0*/  IMAD.WIDE R4, R7, 0x4, R4 ;  /* 0x0000000407047825 */ /* 0x010fd400078e0204 */
[----:B------:R-:W2:Y:S04]  /*00f0*/  @!P0 LDG.E.64 R8, desc[UR4][R2.64] ;  /* 0x0000000402088981 */ /* 0x000ea8000c1e1b00 */
[----:B------:R-:W2:Y:S02]  /*0100*/  @!P0 LDG.E.64 R10, desc[UR4][R4.64] ;  /* 0x00000004040a8981 */ /* 0x000ea4000c1e1b00 */
[----:B--2---:R-:W-:Y:S01]  /*0110*/  FSETP.GEU.AND P2, PT, R8, -R10, PT ;  /* 0x8000000a0800720b */ /* 0x004fe20003f4e000 */
[----:B------:R-:W-:Y:S01]  /*0120*/  FADD R8, R10, R8 ;  /* 0x000000080a087221 */ /* 0x000fe20000000000 */
[----:B------:R-:W-:Y:S01]  /*0130*/  FADD R0, R11, R9 ;  /* 0x000000090b007221 */ /* 0x000fe20000000000 */
[----:B------:R-:W-:-:S03]  /*0140*/  FSETP.GEU.AND P1, PT, R9, -R11, PT ;  /* 0x8000000b0900720b */ /* 0x000fc60003f2e000 */
[----:B------:R-:W-:Y:S02]  /*0150*/  FSEL R10, R8, RZ, P2 ;  /* 0x000000ff080a7208 */ /* 0x000fe40001000000 */
[----:B------:R-:W-:Y:S02]  /*0160*/  FSEL R11, R0, RZ, P1 ;  /* 0x000000ff000b7208 */ /* 0x000fe40000800000 */
[----:B------:R-:W-:Y:S02]  /*0170*/  FSETP.GTU.AND P3, PT, R10, RZ, PT ;  /* 0x000000ff0a00720b */ /* 0x000fe40003f6c000 */
[----:B------:R-:W-:Y:S01]  /*0180*/  FSETP.GTU.AND P2, PT, R11, RZ, PT ;  /* 0x000000ff0b00720b */ /* 0x000fe20003f4c000 */
[----:B------:R1:W-:Y:S01]  /*0190*/  @!P0 STG.E.64 desc[UR4][R4.64], R10 ;  /* 0x0000000a04008986 */ /* 0x0003e2000c101b04 */
[----:B------:R-:W-:Y:S02]  /*01a0*/  IADD3 R2, P1, R7, UR6, RZ ;  /* 0x0000000607027c10 */ /* 0x000fe4000ff3e0ff */
[----:B------:R-:W-:-:S02]  /*01b0*/  SEL R0, RZ, 0x1, P3 ;  /* 0x00000001ff007807 */ /* 0x000fc40001800000 */
[----:B------:R-:W-:Y:S02]  /*01c0*/  SEL R9, RZ, 0x100, P2 ;  /* 0x00000100ff097807 */ /* 0x000fe40001000000 */
[----:B------:R-:W-:-:S03]  /*01d0*/  LEA.HI.X.SX32 R3, R7, UR7, 0x1, P1 ;  /* 0x0000000707037c11 */ /* 0x000fc600088f0eff */
[----:B------:R-:W-:Y:S01]  /*01e0*/  IMAD.IADD R9, R0, 0x1, R9 ;  /* 0x0000000100097824 */ /* 0x000fe200078e0209 */
[----:B------:R-:W-:Y:S06]  /*01f0*/  @P0 EXIT ;  /* 0x000000000000094d */ /* 0x000fec0003800000 */
[----:B------:R-:W-:Y:S01]  /*0200*/  STG.E.U16 desc[UR4][R2.64], R9 ;  /* 0x0000000902007986 */ /* 0x000fe2000c101504 */
[----:B------:R-:W-:Y:S05]  /*0210*/  EXIT ;  /* 0x000000000000794d */ /* 0x000fea0003800000 */
.L_x_0:
[----:B------:R-:W-:-:S00]  /*0220*/  BRA `(.L_x_0) ;  /* 0xfffffffc00fc7947 */ /* 0x000fc0000383ffff */
[----:B------:R-:W-:-:S00]  /*0230*/  NOP ;  /* 0x0000000000007918 */ /* 0x000fc00000000000 */
        /* <DEDUP_REMOVED lines=12> */
.L_x_1:


//--------------------- .nv.constant0.triton_poi_fused_add_relu_threshold_backward_1 --------------------------
	.section	.nv.constant0.triton_poi_fused_add_relu_threshold_backward_1,"a",@progbits
	.sectionflags	@""
	.align	4
.nv.constant0.triton_poi_fused_add_relu_threshold_backward_1:
	.zero		556
